	.headerflags	@"EF_CUDA_TEXMODE_UNIFIED EF_CUDA_64BIT_ADDRESS EF_CUDA_ACCELERATORS EF_CUDA_SM90 EF_CUDA_VIRTUAL_SM(EF_CUDA_SM90)"
	.elftype	@"ET_EXEC"


//--------------------- .nv.info                  --------------------------
	.section	.nv.info,"",@"SHT_CUDA_INFO"
	.align	4


	//----- nvinfo : EIATTR_REGCOUNT
	.align		4
        /*0000*/ 	.byte	0x04, 0x2f
        /*0002*/ 	.short	(.L_1 - .L_0)
	.align		4
.L_0:
        /*0004*/ 	.word	index@(triton_poi_fused__prelu_kernel_add_mul_29)
        /*0008*/ 	.word	0x00000012


	//----- nvinfo : EIATTR_MIN_STACK_SIZE
	.align		4
.L_1:
        /*000c*/ 	.byte	0x04, 0x12
        /*000e*/ 	.short	(.L_3 - .L_2)
	.align		4
.L_2:
        /*0010*/ 	.word	index@(triton_poi_fused__prelu_kernel_add_mul_29)
        /*0014*/ 	.word	0x00000000


	//----- nvinfo : EIATTR_FRAME_SIZE
	.align		4
.L_3:
        /*0018*/ 	.byte	0x04, 0x11
        /*001a*/ 	.short	(.L_5 - .L_4)
	.align		4
.L_4:
        /*001c*/ 	.word	index@(triton_poi_fused__prelu_kernel_add_mul_29)
        /*0020*/ 	.word	0x00000000


	//----- nvinfo : EIATTR_MIN_STACK_SIZE
	.align		4
.L_5:
        /*0024*/ 	.byte	0x04, 0x12
        /*0026*/ 	.short	(.L_7 - .L_6)
	.align		4
.L_6:
        /*0028*/ 	.word	index@(triton_poi_fused__prelu_kernel_add_mul_29)
        /*002c*/ 	.word	0x00000000
.L_7:


//--------------------- .nv.info.triton_poi_fused__prelu_kernel_add_mul_29 --------------------------
	.section	.nv.info.triton_poi_fused__prelu_kernel_add_mul_29,"",@"SHT_CUDA_INFO"
	.sectionflags	@""
	.align	4


	//----- nvinfo : EIATTR_CUDA_API_VERSION
	.align		4
        /*0000*/ 	.byte	0x04, 0x37
        /*0002*/ 	.short	(.L_9 - .L_8)
.L_8:
        /*0004*/ 	.word	0x0000007c


	//----- nvinfo : EIATTR_KPARAM_INFO
	.align		4
.L_9:
        /*0008*/ 	.byte	0x04, 0x17
        /*000a*/ 	.short	(.L_11 - .L_10)
.L_10:
        /*000c*/ 	.word	0x00000000
        /*0010*/ 	.short	0x0004
        /*0012*/ 	.short	0x0020
        /*0014*/ 	.byte	0x00, 0xf0, 0x11, 0x00


	//----- nvinfo : EIATTR_KPARAM_INFO
	.align		4
.L_11:
        /*0018*/ 	.byte	0x04, 0x17
        /*001a*/ 	.short	(.L_13 - .L_12)
.L_12:
        /*001c*/ 	.word	0x00000000
        /*0020*/ 	.short	0x0003
        /*0022*/ 	.short	0x0018
        /*0024*/ 	.byte	0x00, 0xf4, 0x21, 0x00


	//----- nvinfo : EIATTR_KPARAM_INFO
	.align		4
.L_13:
        /*0028*/ 	.byte	0x04, 0x17
        /*002a*/ 	.short	(.L_15 - .L_14)
.L_14:
        /*002c*/ 	.word	0x00000000
        /*0030*/ 	.short	0x0002
        /*0032*/ 	.short	0x0010
        /*0034*/ 	.byte	0x00, 0xf4, 0x21, 0x00


	//----- nvinfo : EIATTR_KPARAM_INFO
	.align		4
.L_15:
        /*0038*/ 	.byte	0x04, 0x17
        /*003a*/ 	.short	(.L_17 - .L_16)
.L_16:
        /*003c*/ 	.word	0x00000000
        /*0040*/ 	.short	0x0001
        /*0042*/ 	.short	0x0008
        /*0044*/ 	.byte	0x00, 0xf4, 0x21, 0x00


	//----- nvinfo : EIATTR_KPARAM_INFO
	.align		4
.L_17:
        /*0048*/ 	.byte	0x04, 0x17
        /*004a*/ 	.short	(.L_19 - .L_18)
.L_18:
        /*004c*/ 	.word	0x00000000
        /*0050*/ 	.short	0x0000
        /*0052*/ 	.short	0x0000
        /*0054*/ 	.byte	0x00, 0xf4, 0x21, 0x00


	//----- nvinfo : EIATTR_SPARSE_MMA_MASK
	.align		4
.L_19:
        /*0058*/ 	.byte	0x03, 0x50
        /*005a*/ 	.short	0x0000


	//----- nvinfo : EIATTR_MAXREG_COUNT
	.align		4
        /*005c*/ 	.byte	0x03, 0x1b
        /*005e*/ 	.short	0x00ff


	//----- nvinfo : EIATTR_EXIT_INSTR_OFFSETS
	.align		4
        /*0060*/ 	.byte	0x04, 0x1c
        /*0062*/ 	.short	(.L_21 - .L_20)


	//   ....[0]....
.L_20:
        /*0064*/ 	.word	0x000003b0


	//----- nvinfo : EIATTR_REQNTID
	.align		4
.L_21:
        /*0068*/ 	.byte	0x04, 0x10
        /*006a*/ 	.short	(.L_23 - .L_22)
.L_22:
        /*006c*/ 	.word	0x00000080
        /*0070*/ 	.word	0x00000001
        /*0074*/ 	.word	0x00000001


	//----- nvinfo : EIATTR_CBANK_PARAM_SIZE
	.align		4
.L_23:
        /*0078*/ 	.byte	0x03, 0x19
        /*007a*/ 	.short	0x0024


	//----- nvinfo : EIATTR_PARAM_CBANK
	.align		4
        /*007c*/ 	.byte	0x04, 0x0a
        /*007e*/ 	.short	(.L_25 - .L_24)
	.align		4
.L_24:
        /*0080*/ 	.word	index@(.nv.constant0.triton_poi_fused__prelu_kernel_add_mul_29)
        /*0084*/ 	.short	0x0210
        /*0086*/ 	.short	0x0024


	//----- nvinfo : EIATTR_SW_WAR
	.align		4
.L_25:
        /*0088*/ 	.byte	0x04, 0x36
        /*008a*/ 	.short	(.L_27 - .L_26)
.L_26:
        /*008c*/ 	.word	0x00000008
.L_27:


//--------------------- .nv.callgraph             --------------------------
	.section	.nv.callgraph,"",@"SHT_CUDA_CALLGRAPH"
	.align	4
	.sectionentsize	8
	.align		4
        /*0000*/ 	.word	0x00000000
	.align		4
        /*0004*/ 	.word	0xffffffff
	.align		4
        /*0008*/ 	.word	0x00000000
	.align		4
        /*000c*/ 	.word	0xfffffffe
	.align		4
        /*0010*/ 	.word	0x00000000
	.align		4
        /*0014*/ 	.word	0xfffffffd
	.align		4
        /*0018*/ 	.word	0x00000000
	.align		4
        /*001c*/ 	.word	0xfffffffc


//--------------------- .text.triton_poi_fused__prelu_kernel_add_mul_29 --------------------------
	.section	.text.triton_poi_fused__prelu_kernel_add_mul_29,"ax",@progbits
	.align	128
        .global         triton_poi_fused__prelu_kernel_add_mul_29
        .type           triton_poi_fused__prelu_kernel_add_mul_29,@function
        .size           triton_poi_fused__prelu_kernel_add_mul_29,(.L_x_1 - triton_poi_fused__prelu_kernel_add_mul_29)
        .other          triton_poi_fused__prelu_kernel_add_mul_29,@"STO_CUDA_ENTRY STV_DEFAULT"
triton_poi_fused__prelu_kernel_add_mul_29:
.text.triton_poi_fused__prelu_kernel_add_mul_29:
[----:B------:R-:W-:Y:S01]  /*0000*/  LDC R1, c[0x0][0x28] ;  /* 0x00000a00ff017b82 */ /* 0x000fe20000000800 */
[----:B------:R-:W1:Y:S07]  /*0010*/  S2R R0, SR_TID.X ;  /* 0x0000000000007919 */ /* 0x000e6e0000002100 */
[----:B------:R-:W2:Y:S01]  /*0020*/  LDC.64 R10, c[0x0][0x228] ;  /* 0x00008a00ff0a7b82 */ /* 0x000ea20000000a00 */
[----:B------:R-:W-:Y:S01]  /*0030*/  ULDC.64 UR4, c[0x0][0x208] ;  /* 0x0000820000047ab9 */ /* 0x000fe20000000a00 */
[----:B------:R-:W3:Y:S06]  /*0040*/  S2R R13, SR_CTAID.X ;  /* 0x00000000000d7919 */ /* 0x000eec0000002500 */
[----:B------:R-:W4:Y:S08]  /*0050*/  LDC.64 R6, c[0x0][0x220] ;  /* 0x00008800ff067b82 */ /* 0x000f300000000a00 */
[----:B------:R-:W5:Y:S01]  /*0060*/  LDC.64 R8, c[0x0][0x218] ;  /* 0x00008600ff087b82 */ /* 0x000f620000000a00 */
[----:B-1----:R-:W-:-:S02]  /*0070*/  SHF.L.U32 R0, R0, 0x1, RZ ;  /* 0x0000000100007819 */ /* 0x002fc400000006ff */
[----:B---3--:R-:W-:Y:S02]  /*0080*/  SHF.R.S32.HI R2, RZ, 0x17, R13 ;  /* 0x00000017ff027819 */ /* 0x008fe4000001140d */
[----:B------:R-:W-:Y:S02]  /*0090*/  LOP3.LUT R0, R0, 0xfe, RZ, 0xc0, !PT ;  /* 0x000000fe00007812 */ /* 0x000fe400078ec0ff */
[----:B------:R-:W-:Y:S02]  /*00a0*/  SGXT R2, R2, 0x1 ;  /* 0x000000010202781a */ /* 0x000fe40000000200 */
[----:B------:R-:W-:-:S04]  /*00b0*/  LEA R13, R13, R0, 0x8 ;  /* 0x000000000d0d7211 */ /* 0x000fc800078e40ff */
[CC--:B------:R-:W-:Y:S02]  /*00c0*/  LEA.HI R0, R2.reuse, R13.reuse, RZ, 0x7 ;  /* 0x0000000d02007211 */ /* 0x0c0fe400078f38ff */
[----:B------:R-:W-:Y:S02]  /*00d0*/  LEA.HI R2, R2, R13, RZ, 0xd ;  /* 0x0000000d02027211 */ /* 0x000fe400078f68ff */
[----:B------:R-:W-:Y:S02]  /*00e0*/  LOP3.LUT R0, R0, 0xffffff80, RZ, 0xc0, !PT ;  /* 0xffffff8000007812 */ /* 0x000fe400078ec0ff */
[----:B------:R-:W-:Y:S02]  /*00f0*/  SHF.R.S32.HI R2, RZ, 0xd, R2 ;  /* 0x0000000dff027819 */ /* 0x000fe40000011402 */
[----:B------:R-:W-:-:S04]  /*0100*/  IADD3 R15, R13, -R0, RZ ;  /* 0x800000000d0f7210 */ /* 0x000fc80007ffe0ff */
[----:B------:R-:W-:-:S05]  /*0110*/  LEA R3, R2, R15, 0x7 ;  /* 0x0000000f02037211 */ /* 0x000fca00078e38ff */
[----:B--2---:R-:W-:Y:S02]  /*0120*/  IMAD.WIDE R10, R3, 0x4, R10 ;  /* 0x00000004030a7825 */ /* 0x004fe400078e020a */
[----:B------:R-:W1:Y:S04]  /*0130*/  LDC.64 R2, c[0x0][0x210] ;  /* 0x00008400ff027b82 */ /* 0x000e680000000a00 */
[----:B------:R-:W2:Y:S01]  /*0140*/  LDG.E.EL.64 R10, desc[UR4][R10.64] ;  /* 0x000000040a0a7981 */ /* 0x000ea2000c2e1b00 */
[----:B----4-:R-:W-:-:S04]  /*0150*/  IMAD.WIDE R6, R15, 0x4, R6 ;  /* 0x000000040f067825 */ /* 0x010fc800078e0206 */
[C---:B-----5:R-:W-:Y:S02]  /*0160*/  IMAD.WIDE R8, R13.reuse, 0x4, R8 ;  /* 0x000000040d087825 */ /* 0x060fe400078e0208 */
[----:B------:R-:W3:Y:S04]  /*0170*/  LDG.E.EL.64 R6, desc[UR4][R6.64] ;  /* 0x0000000406067981 */ /* 0x000ee8000c2e1b00 */
[----:B------:R-:W4:Y:S01]  /*0180*/  LDG.E.64 R8, desc[UR4][R8.64] ;  /* 0x0000000408087981 */ /* 0x000f22000c1e1b00 */
[----:B-1----:R-:W-:-:S05]  /*0190*/  IMAD.WIDE R2, R13, 0x4, R2 ;  /* 0x000000040d027825 */ /* 0x002fca00078e0202 */
[----:B------:R-:W5:Y:S01]  /*01a0*/  LDG.E.64 R4, desc[UR4][R2.64] ;  /* 0x0000000402047981 */ /* 0x000f62000c1e1b00 */
[----:B------:R-:W-:Y:S01]  /*01b0*/  HFMA2.MMA R13, -RZ, RZ, 1.625, 0 ;  /* 0x3e800000ff0d7435 */ /* 0x000fe200000001ff */
[----:B--2---:R-:W-:Y:S01]  /*01c0*/  FADD R0, RZ, -R10 ;  /* 0x8000000aff007221 */ /* 0x004fe20000000000 */
[----:B------:R-:W-:-:S03]  /*01d0*/  FADD R11, RZ, -R11 ;  /* 0x8000000bff0b7221 */ /* 0x000fc60000000000 */
[----:B------:R-:W-:Y:S01]  /*01e0*/  FMUL R0, R0, 1.4426950216293334961 ;  /* 0x3fb8aa3b00007820 */ /* 0x000fe20000400000 */
[----:B------:R-:W-:-:S04]  /*01f0*/  FMUL R11, R11, 1.4426950216293334961 ;  /* 0x3fb8aa3b0b0b7820 */ /* 0x000fc80000400000 */
[----:B------:R-:W-:Y:S02]  /*0200*/  FSETP.GEU.AND P0, PT, R0, -126, PT ;  /* 0xc2fc00000000780b */ /* 0x000fe40003f0e000 */
[----:B------:R-:W-:-:S11]  /*0210*/  FSETP.GEU.AND P1, PT, R11, -126, PT ;  /* 0xc2fc00000b00780b */ /* 0x000fd60003f2e000 */
[----:B------:R-:W-:Y:S02]  /*0220*/  @!P0 FMUL R0, R0, 0.5 ;  /* 0x3f00000000008820 */ /* 0x000fe40000400000 */
[----:B------:R-:W-:Y:S02]  /*0230*/  @!P1 FMUL R11, R11, 0.5 ;  /* 0x3f0000000b0b9820 */ /* 0x000fe40000400000 */
[----:B------:R-:W1:Y:S08]  /*0240*/  MUFU.EX2 R10, R0 ;  /* 0x00000000000a7308 */ /* 0x000e700000000800 */
[----:B------:R-:W2:Y:S01]  /*0250*/  MUFU.EX2 R12, R11 ;  /* 0x0000000b000c7308 */ /* 0x000ea20000000800 */
[----:B-1----:R-:W-:-:S04]  /*0260*/  @!P0 FMUL R10, R10, R10 ;  /* 0x0000000a0a0a8220 */ /* 0x002fc80000400000 */
[----:B------:R-:W-:Y:S01]  /*0270*/  FADD R10, R10, 1 ;  /* 0x3f8000000a0a7421 */ /* 0x000fe20000000000 */
[----:B--2---:R-:W-:-:S04]  /*0280*/  @!P1 FMUL R12, R12, R12 ;  /* 0x0000000c0c0c9220 */ /* 0x004fc80000400000 */
[----:B------:R-:W-:Y:S01]  /*0290*/  FADD R12, R12, 1 ;  /* 0x3f8000000c0c7421 */ /* 0x000fe20000000000 */
[----:B------:R-:W-:-:S04]  /*02a0*/  FSETP.GT.AND P2, PT, R10, 8.50705917302346158658e+37, PT ;  /* 0x7e8000000a00780b */ /* 0x000fc80003f44000 */
[----:B------:R-:W-:-:S09]  /*02b0*/  FSETP.GT.AND P3, PT, R12, 8.50705917302346158658e+37, PT ;  /* 0x7e8000000c00780b */ /* 0x000fd20003f64000 */
[----:B------:R-:W-:-:S04]  /*02c0*/  @P2 FMUL R10, R10, 0.25 ;  /* 0x3e8000000a0a2820 */ /* 0x000fc80000400000 */
[----:B------:R-:W-:Y:S02]  /*02d0*/  @P3 FMUL R12, R12, 0.25 ;  /* 0x3e8000000c0c3820 */ /* 0x000fe40000400000 */
[----:B------:R-:W1:Y:S01]  /*02e0*/  MUFU.RCP R10, R10 ;  /* 0x0000000a000a7308 */ /* 0x000e620000001000 */
[----:B-----5:R-:W-:Y:S02]  /*02f0*/  FSETP.GT.AND P0, PT, R4, RZ, PT ;  /* 0x000000ff0400720b */ /* 0x020fe40003f04000 */
[----:B------:R-:W-:-:S05]  /*0300*/  FSETP.GT.AND P1, PT, R5, RZ, PT ;  /* 0x000000ff0500720b */ /* 0x000fca0003f24000 */
[----:B------:R-:W2:Y:S01]  /*0310*/  MUFU.RCP R12, R12 ;  /* 0x0000000c000c7308 */ /* 0x000ea20000001000 */
[C---:B------:R-:W-:Y:S02]  /*0320*/  FSEL R11, R13.reuse, 1, P2 ;  /* 0x3f8000000d0b7808 */ /* 0x040fe40001000000 */
[----:B------:R-:W-:-:S03]  /*0330*/  FSEL R13, R13, 1, P3 ;  /* 0x3f8000000d0d7808 */ /* 0x000fc60001800000 */
[----:B---3--:R-:W-:Y:S01]  /*0340*/  @!P0 FMUL R4, R4, R6 ;  /* 0x0000000604048220 */ /* 0x008fe20000400000 */
[----:B-1----:R-:W-:Y:S01]  /*0350*/  FMUL R11, R10, R11 ;  /* 0x0000000b0a0b7220 */ /* 0x002fe20000400000 */
[----:B------:R-:W-:-:S03]  /*0360*/  @!P1 FMUL R5, R5, R7 ;  /* 0x0000000705059220 */ /* 0x000fc60000400000 */
[----:B----4-:R-:W-:Y:S01]  /*0370*/  FFMA R8, R4, R11, R8 ;  /* 0x0000000b04087223 */ /* 0x010fe20000000008 */
[----:B--2---:R-:W-:-:S04]  /*0380*/  FMUL R0, R12, R13 ;  /* 0x0000000d0c007220 */ /* 0x004fc80000400000 */
[----:B------:R-:W-:-:S05]  /*0390*/  FFMA R9, R5, R0, R9 ;  /* 0x0000000005097223 */ /* 0x000fca0000000009 */
[----:B------:R-:W-:Y:S01]  /*03a0*/  STG.E.64 desc[UR4][R2.64], R8 ;  /* 0x0000000802007986 */ /* 0x000fe2000c101b04 */
[----:B------:R-:W-:Y:S05]  /*03b0*/  EXIT ;  /* 0x000000000000794d */ /* 0x000fea0003800000 */
.L_x_0:
[----:B------:R-:W-:-:S00]  /*03c0*/  BRA `(.L_x_0) ;  /* 0xfffffffc00fc7947 */ /* 0x000fc0000383ffff */
[----:B------:R-:W-:-:S00]  /*03d0*/  NOP ;  /* 0x0000000000007918 */ /* 0x000fc00000000000 */
        /* <DEDUP_REMOVED lines=10> */
.L_x_1:


//--------------------- .nv.constant0.triton_poi_fused__prelu_kernel_add_mul_29 --------------------------
	.section	.nv.constant0.triton_poi_fused__prelu_kernel_add_mul_29,"a",@progbits
	.sectionflags	@""
	.align	4
.nv.constant0.triton_poi_fused__prelu_kernel_add_mul_29:
	.zero		564
